//
// Generated by NVIDIA NVVM Compiler
//
// Compiler Build ID: CL-36424714
// Cuda compilation tools, release 13.0, V13.0.88
// Based on NVVM 20.0.0
//

.version 9.0
.target sm_100
.address_size 64

	// .globl	_Z10tsortSmallPiS_
.extern .shared .align 16 .b8 sbase[];

.visible .entry _Z10tsortSmallPiS_(
	.param .u64 .ptr .align 1 _Z10tsortSmallPiS__param_0,
	.param .u64 .ptr .align 1 _Z10tsortSmallPiS__param_1
)
{
	.reg .b32 	%r<295>;
	.reg .b64 	%rd<13>;

	ld.param.u64 	%rd1, [_Z10tsortSmallPiS__param_0];
	ld.param.u64 	%rd2, [_Z10tsortSmallPiS__param_1];
	cvta.to.global.u64 	%rd3, %rd2;
	cvta.to.global.u64 	%rd4, %rd1;
	mov.u32 	%r1, %tid.x;
	mov.u32 	%r2, %ctaid.x;
	shl.b32 	%r3, %r2, 9;
	shl.b32 	%r4, %r1, 1;
	add.s32 	%r5, %r3, %r4;
	mul.wide.u32 	%rd5, %r5, 4;
	add.s64 	%rd6, %rd4, %rd5;
	ld.global.u32 	%r6, [%rd6];
	or.b32  	%r7, %r5, 1;
	mul.wide.u32 	%rd7, %r7, 4;
	add.s64 	%rd8, %rd4, %rd7;
	ld.global.u32 	%r8, [%rd8];
	min.s32 	%r9, %r6, %r8;
	shl.b32 	%r10, %r1, 3;
	mov.u32 	%r11, sbase;
	add.s32 	%r12, %r11, %r10;
	st.shared.u32 	[%r12], %r9;
	max.s32 	%r13, %r6, %r8;
	st.shared.u32 	[%r12+4], %r13;
	bar.sync 	0;
	and.b32  	%r14, %r1, 1022;
	add.s32 	%r15, %r14, %r1;
	shl.b32 	%r16, %r15, 2;
	add.s32 	%r17, %r11, %r16;
	ld.shared.u32 	%r18, [%r17];
	xor.b32  	%r19, %r16, 12;
	add.s32 	%r20, %r11, %r19;
	ld.shared.u32 	%r21, [%r20];
	min.s32 	%r22, %r18, %r21;
	st.shared.u32 	[%r17+2048], %r22;
	ld.shared.u32 	%r23, [%r20];
	max.s32 	%r24, %r18, %r23;
	st.shared.u32 	[%r20+2048], %r24;
	bar.sync 	0;
	ld.shared.u32 	%r25, [%r12+2048];
	ld.shared.u32 	%r26, [%r12+2052];
	min.s32 	%r27, %r25, %r26;
	st.shared.u32 	[%r12], %r27;
	max.s32 	%r28, %r25, %r26;
	st.shared.u32 	[%r12+4], %r28;
	bar.sync 	0;
	and.b32  	%r29, %r1, 1020;
	add.s32 	%r30, %r29, %r1;
	shl.b32 	%r31, %r30, 2;
	add.s32 	%r32, %r11, %r31;
	ld.shared.u32 	%r33, [%r32];
	xor.b32  	%r34, %r31, 28;
	add.s32 	%r35, %r11, %r34;
	ld.shared.u32 	%r36, [%r35];
	min.s32 	%r37, %r33, %r36;
	st.shared.u32 	[%r32+2048], %r37;
	ld.shared.u32 	%r38, [%r35];
	max.s32 	%r39, %r33, %r38;
	st.shared.u32 	[%r35+2048], %r39;
	bar.sync 	0;
	ld.shared.u32 	%r40, [%r17+2048];
	xor.b32  	%r41, %r16, 8;
	add.s32 	%r42, %r11, 2048;
	add.s32 	%r43, %r42, %r41;
	ld.shared.u32 	%r44, [%r43];
	min.s32 	%r45, %r40, %r44;
	st.shared.u32 	[%r17], %r45;
	ld.shared.u32 	%r46, [%r43];
	max.s32 	%r47, %r40, %r46;
	st.shared.u32 	[%r43+-2048], %r47;
	bar.sync 	0;
	ld.shared.u32 	%r48, [%r12];
	ld.shared.u32 	%r49, [%r12+4];
	min.s32 	%r50, %r48, %r49;
	st.shared.u32 	[%r12+2048], %r50;
	max.s32 	%r51, %r48, %r49;
	st.shared.u32 	[%r12+2052], %r51;
	bar.sync 	0;
	and.b32  	%r52, %r1, 1016;
	add.s32 	%r53, %r52, %r1;
	shl.b32 	%r54, %r53, 2;
	add.s32 	%r55, %r42, %r54;
	ld.shared.u32 	%r56, [%r55];
	xor.b32  	%r57, %r54, 60;
	add.s32 	%r58, %r42, %r57;
	ld.shared.u32 	%r59, [%r58];
	min.s32 	%r60, %r56, %r59;
	st.shared.u32 	[%r55+-2048], %r60;
	ld.shared.u32 	%r61, [%r58];
	max.s32 	%r62, %r56, %r61;
	st.shared.u32 	[%r58+-2048], %r62;
	bar.sync 	0;
	ld.shared.u32 	%r63, [%r32];
	xor.b32  	%r64, %r31, 16;
	add.s32 	%r65, %r11, %r64;
	ld.shared.u32 	%r66, [%r65];
	min.s32 	%r67, %r63, %r66;
	st.shared.u32 	[%r32+2048], %r67;
	ld.shared.u32 	%r68, [%r65];
	max.s32 	%r69, %r63, %r68;
	st.shared.u32 	[%r65+2048], %r69;
	bar.sync 	0;
	ld.shared.u32 	%r70, [%r17+2048];
	ld.shared.u32 	%r71, [%r43];
	min.s32 	%r72, %r70, %r71;
	st.shared.u32 	[%r17], %r72;
	ld.shared.u32 	%r73, [%r43];
	max.s32 	%r74, %r70, %r73;
	st.shared.u32 	[%r43+-2048], %r74;
	bar.sync 	0;
	ld.shared.u32 	%r75, [%r12];
	ld.shared.u32 	%r76, [%r12+4];
	min.s32 	%r77, %r75, %r76;
	st.shared.u32 	[%r12+2048], %r77;
	max.s32 	%r78, %r75, %r76;
	st.shared.u32 	[%r12+2052], %r78;
	bar.sync 	0;
	and.b32  	%r79, %r1, 1008;
	add.s32 	%r80, %r79, %r1;
	shl.b32 	%r81, %r80, 2;
	add.s32 	%r82, %r42, %r81;
	ld.shared.u32 	%r83, [%r82];
	xor.b32  	%r84, %r81, 124;
	add.s32 	%r85, %r42, %r84;
	ld.shared.u32 	%r86, [%r85];
	min.s32 	%r87, %r83, %r86;
	st.shared.u32 	[%r82+-2048], %r87;
	ld.shared.u32 	%r88, [%r85];
	max.s32 	%r89, %r83, %r88;
	st.shared.u32 	[%r85+-2048], %r89;
	bar.sync 	0;
	ld.shared.u32 	%r90, [%r55+-2048];
	xor.b32  	%r91, %r54, 32;
	add.s32 	%r92, %r11, %r91;
	ld.shared.u32 	%r93, [%r92];
	min.s32 	%r94, %r90, %r93;
	st.shared.u32 	[%r55], %r94;
	ld.shared.u32 	%r95, [%r92];
	max.s32 	%r96, %r90, %r95;
	st.shared.u32 	[%r92+2048], %r96;
	bar.sync 	0;
	ld.shared.u32 	%r97, [%r32+2048];
	ld.shared.u32 	%r98, [%r65+2048];
	min.s32 	%r99, %r97, %r98;
	st.shared.u32 	[%r32], %r99;
	ld.shared.u32 	%r100, [%r65+2048];
	max.s32 	%r101, %r97, %r100;
	st.shared.u32 	[%r65], %r101;
	bar.sync 	0;
	ld.shared.u32 	%r102, [%r17];
	ld.shared.u32 	%r103, [%r43+-2048];
	min.s32 	%r104, %r102, %r103;
	st.shared.u32 	[%r17+2048], %r104;
	ld.shared.u32 	%r105, [%r43+-2048];
	max.s32 	%r106, %r102, %r105;
	st.shared.u32 	[%r43], %r106;
	bar.sync 	0;
	ld.shared.u32 	%r107, [%r12+2048];
	ld.shared.u32 	%r108, [%r12+2052];
	min.s32 	%r109, %r107, %r108;
	st.shared.u32 	[%r12], %r109;
	max.s32 	%r110, %r107, %r108;
	st.shared.u32 	[%r12+4], %r110;
	bar.sync 	0;
	and.b32  	%r111, %r1, 992;
	add.s32 	%r112, %r111, %r1;
	shl.b32 	%r113, %r112, 2;
	add.s32 	%r114, %r11, %r113;
	ld.shared.u32 	%r115, [%r114];
	xor.b32  	%r116, %r113, 252;
	add.s32 	%r117, %r11, %r116;
	ld.shared.u32 	%r118, [%r117];
	min.s32 	%r119, %r115, %r118;
	st.shared.u32 	[%r114+2048], %r119;
	ld.shared.u32 	%r120, [%r117];
	max.s32 	%r121, %r115, %r120;
	st.shared.u32 	[%r117+2048], %r121;
	bar.sync 	0;
	ld.shared.u32 	%r122, [%r82];
	xor.b32  	%r123, %r81, 64;
	add.s32 	%r124, %r42, %r123;
	ld.shared.u32 	%r125, [%r124];
	min.s32 	%r126, %r122, %r125;
	st.shared.u32 	[%r82+-2048], %r126;
	ld.shared.u32 	%r127, [%r124];
	max.s32 	%r128, %r122, %r127;
	st.shared.u32 	[%r124+-2048], %r128;
	bar.sync 	0;
	ld.shared.u32 	%r129, [%r55+-2048];
	ld.shared.u32 	%r130, [%r92];
	min.s32 	%r131, %r129, %r130;
	st.shared.u32 	[%r55], %r131;
	ld.shared.u32 	%r132, [%r92];
	max.s32 	%r133, %r129, %r132;
	st.shared.u32 	[%r92+2048], %r133;
	bar.sync 	0;
	ld.shared.u32 	%r134, [%r32+2048];
	ld.shared.u32 	%r135, [%r65+2048];
	min.s32 	%r136, %r134, %r135;
	st.shared.u32 	[%r32], %r136;
	ld.shared.u32 	%r137, [%r65+2048];
	max.s32 	%r138, %r134, %r137;
	st.shared.u32 	[%r65], %r138;
	bar.sync 	0;
	ld.shared.u32 	%r139, [%r17];
	ld.shared.u32 	%r140, [%r43+-2048];
	min.s32 	%r141, %r139, %r140;
	st.shared.u32 	[%r17+2048], %r141;
	ld.shared.u32 	%r142, [%r43+-2048];
	max.s32 	%r143, %r139, %r142;
	st.shared.u32 	[%r43], %r143;
	bar.sync 	0;
	ld.shared.u32 	%r144, [%r12+2048];
	ld.shared.u32 	%r145, [%r12+2052];
	min.s32 	%r146, %r144, %r145;
	st.shared.u32 	[%r12], %r146;
	max.s32 	%r147, %r144, %r145;
	st.shared.u32 	[%r12+4], %r147;
	bar.sync 	0;
	and.b32  	%r148, %r1, 960;
	add.s32 	%r149, %r148, %r1;
	shl.b32 	%r150, %r149, 2;
	add.s32 	%r151, %r11, %r150;
	ld.shared.u32 	%r152, [%r151];
	xor.b32  	%r153, %r150, 508;
	add.s32 	%r154, %r11, %r153;
	ld.shared.u32 	%r155, [%r154];
	min.s32 	%r156, %r152, %r155;
	st.shared.u32 	[%r151+2048], %r156;
	ld.shared.u32 	%r157, [%r154];
	max.s32 	%r158, %r152, %r157;
	st.shared.u32 	[%r154+2048], %r158;
	bar.sync 	0;
	ld.shared.u32 	%r159, [%r114+2048];
	xor.b32  	%r160, %r113, 128;
	add.s32 	%r161, %r42, %r160;
	ld.shared.u32 	%r162, [%r161];
	min.s32 	%r163, %r159, %r162;
	st.shared.u32 	[%r114], %r163;
	ld.shared.u32 	%r164, [%r161];
	max.s32 	%r165, %r159, %r164;
	st.shared.u32 	[%r161+-2048], %r165;
	bar.sync 	0;
	ld.shared.u32 	%r166, [%r82+-2048];
	ld.shared.u32 	%r167, [%r124+-2048];
	min.s32 	%r168, %r166, %r167;
	st.shared.u32 	[%r82], %r168;
	ld.shared.u32 	%r169, [%r124+-2048];
	max.s32 	%r170, %r166, %r169;
	st.shared.u32 	[%r124], %r170;
	bar.sync 	0;
	ld.shared.u32 	%r171, [%r55];
	ld.shared.u32 	%r172, [%r92+2048];
	min.s32 	%r173, %r171, %r172;
	st.shared.u32 	[%r55+-2048], %r173;
	ld.shared.u32 	%r174, [%r92+2048];
	max.s32 	%r175, %r171, %r174;
	st.shared.u32 	[%r92], %r175;
	bar.sync 	0;
	ld.shared.u32 	%r176, [%r32];
	ld.shared.u32 	%r177, [%r65];
	min.s32 	%r178, %r176, %r177;
	st.shared.u32 	[%r32+2048], %r178;
	ld.shared.u32 	%r179, [%r65];
	max.s32 	%r180, %r176, %r179;
	st.shared.u32 	[%r65+2048], %r180;
	bar.sync 	0;
	ld.shared.u32 	%r181, [%r17+2048];
	ld.shared.u32 	%r182, [%r43];
	min.s32 	%r183, %r181, %r182;
	st.shared.u32 	[%r17], %r183;
	ld.shared.u32 	%r184, [%r43];
	max.s32 	%r185, %r181, %r184;
	st.shared.u32 	[%r43+-2048], %r185;
	bar.sync 	0;
	ld.shared.u32 	%r186, [%r12];
	ld.shared.u32 	%r187, [%r12+4];
	min.s32 	%r188, %r186, %r187;
	st.shared.u32 	[%r12+2048], %r188;
	max.s32 	%r189, %r186, %r187;
	st.shared.u32 	[%r12+2052], %r189;
	bar.sync 	0;
	and.b32  	%r190, %r1, 896;
	add.s32 	%r191, %r190, %r1;
	shl.b32 	%r192, %r191, 2;
	add.s32 	%r193, %r42, %r192;
	ld.shared.u32 	%r194, [%r193];
	xor.b32  	%r195, %r192, 1020;
	add.s32 	%r196, %r42, %r195;
	ld.shared.u32 	%r197, [%r196];
	min.s32 	%r198, %r194, %r197;
	st.shared.u32 	[%r193+-2048], %r198;
	ld.shared.u32 	%r199, [%r196];
	max.s32 	%r200, %r194, %r199;
	st.shared.u32 	[%r196+-2048], %r200;
	bar.sync 	0;
	ld.shared.u32 	%r201, [%r151];
	xor.b32  	%r202, %r150, 256;
	add.s32 	%r203, %r11, %r202;
	ld.shared.u32 	%r204, [%r203];
	min.s32 	%r205, %r201, %r204;
	st.shared.u32 	[%r151+2048], %r205;
	ld.shared.u32 	%r206, [%r203];
	max.s32 	%r207, %r201, %r206;
	st.shared.u32 	[%r203+2048], %r207;
	bar.sync 	0;
	ld.shared.u32 	%r208, [%r114+2048];
	ld.shared.u32 	%r209, [%r161];
	min.s32 	%r210, %r208, %r209;
	st.shared.u32 	[%r114], %r210;
	ld.shared.u32 	%r211, [%r161];
	max.s32 	%r212, %r208, %r211;
	st.shared.u32 	[%r161+-2048], %r212;
	bar.sync 	0;
	ld.shared.u32 	%r213, [%r82+-2048];
	ld.shared.u32 	%r214, [%r124+-2048];
	min.s32 	%r215, %r213, %r214;
	st.shared.u32 	[%r82], %r215;
	ld.shared.u32 	%r216, [%r124+-2048];
	max.s32 	%r217, %r213, %r216;
	st.shared.u32 	[%r124], %r217;
	bar.sync 	0;
	ld.shared.u32 	%r218, [%r55];
	ld.shared.u32 	%r219, [%r92+2048];
	min.s32 	%r220, %r218, %r219;
	st.shared.u32 	[%r55+-2048], %r220;
	ld.shared.u32 	%r221, [%r92+2048];
	max.s32 	%r222, %r218, %r221;
	st.shared.u32 	[%r92], %r222;
	bar.sync 	0;
	ld.shared.u32 	%r223, [%r32];
	ld.shared.u32 	%r224, [%r65];
	min.s32 	%r225, %r223, %r224;
	st.shared.u32 	[%r32+2048], %r225;
	ld.shared.u32 	%r226, [%r65];
	max.s32 	%r227, %r223, %r226;
	st.shared.u32 	[%r65+2048], %r227;
	bar.sync 	0;
	ld.shared.u32 	%r228, [%r17+2048];
	ld.shared.u32 	%r229, [%r43];
	min.s32 	%r230, %r228, %r229;
	st.shared.u32 	[%r17], %r230;
	ld.shared.u32 	%r231, [%r43];
	max.s32 	%r232, %r228, %r231;
	st.shared.u32 	[%r43+-2048], %r232;
	bar.sync 	0;
	ld.shared.u32 	%r233, [%r12];
	ld.shared.u32 	%r234, [%r12+4];
	min.s32 	%r235, %r233, %r234;
	st.shared.u32 	[%r12+2048], %r235;
	max.s32 	%r236, %r233, %r234;
	st.shared.u32 	[%r12+2052], %r236;
	bar.sync 	0;
	and.b32  	%r237, %r1, 768;
	add.s32 	%r238, %r237, %r1;
	shl.b32 	%r239, %r238, 2;
	add.s32 	%r240, %r42, %r239;
	ld.shared.u32 	%r241, [%r240];
	xor.b32  	%r242, %r239, 2044;
	add.s32 	%r243, %r42, %r242;
	ld.shared.u32 	%r244, [%r243];
	min.s32 	%r245, %r241, %r244;
	st.shared.u32 	[%r240+-2048], %r245;
	ld.shared.u32 	%r246, [%r243];
	max.s32 	%r247, %r241, %r246;
	st.shared.u32 	[%r243+-2048], %r247;
	bar.sync 	0;
	ld.shared.u32 	%r248, [%r193+-2048];
	xor.b32  	%r249, %r192, 512;
	add.s32 	%r250, %r11, %r249;
	ld.shared.u32 	%r251, [%r250];
	min.s32 	%r252, %r248, %r251;
	st.shared.u32 	[%r193], %r252;
	ld.shared.u32 	%r253, [%r250];
	max.s32 	%r254, %r248, %r253;
	st.shared.u32 	[%r250+2048], %r254;
	bar.sync 	0;
	ld.shared.u32 	%r255, [%r151+2048];
	ld.shared.u32 	%r256, [%r203+2048];
	min.s32 	%r257, %r255, %r256;
	st.shared.u32 	[%r151], %r257;
	ld.shared.u32 	%r258, [%r203+2048];
	max.s32 	%r259, %r255, %r258;
	st.shared.u32 	[%r203], %r259;
	bar.sync 	0;
	ld.shared.u32 	%r260, [%r114];
	ld.shared.u32 	%r261, [%r161+-2048];
	min.s32 	%r262, %r260, %r261;
	st.shared.u32 	[%r114+2048], %r262;
	ld.shared.u32 	%r263, [%r161+-2048];
	max.s32 	%r264, %r260, %r263;
	st.shared.u32 	[%r161], %r264;
	bar.sync 	0;
	ld.shared.u32 	%r265, [%r82];
	ld.shared.u32 	%r266, [%r124];
	min.s32 	%r267, %r265, %r266;
	st.shared.u32 	[%r82+-2048], %r267;
	ld.shared.u32 	%r268, [%r124];
	max.s32 	%r269, %r265, %r268;
	st.shared.u32 	[%r124+-2048], %r269;
	bar.sync 	0;
	ld.shared.u32 	%r270, [%r55+-2048];
	ld.shared.u32 	%r271, [%r92];
	min.s32 	%r272, %r270, %r271;
	st.shared.u32 	[%r55], %r272;
	ld.shared.u32 	%r273, [%r92];
	max.s32 	%r274, %r270, %r273;
	st.shared.u32 	[%r92+2048], %r274;
	bar.sync 	0;
	ld.shared.u32 	%r275, [%r32+2048];
	ld.shared.u32 	%r276, [%r65+2048];
	min.s32 	%r277, %r275, %r276;
	st.shared.u32 	[%r32], %r277;
	ld.shared.u32 	%r278, [%r65+2048];
	max.s32 	%r279, %r275, %r278;
	st.shared.u32 	[%r65], %r279;
	bar.sync 	0;
	ld.shared.u32 	%r280, [%r17];
	ld.shared.u32 	%r281, [%r43+-2048];
	min.s32 	%r282, %r280, %r281;
	st.shared.u32 	[%r17+2048], %r282;
	ld.shared.u32 	%r283, [%r43+-2048];
	max.s32 	%r284, %r280, %r283;
	st.shared.u32 	[%r43], %r284;
	bar.sync 	0;
	ld.shared.u32 	%r285, [%r12+2048];
	ld.shared.u32 	%r286, [%r12+2052];
	min.s32 	%r287, %r285, %r286;
	st.shared.u32 	[%r12], %r287;
	max.s32 	%r288, %r285, %r286;
	st.shared.u32 	[%r12+4], %r288;
	bar.sync 	0;
	shl.b32 	%r289, %r1, 2;
	sub.s32 	%r290, %r12, %r289;
	ld.shared.u32 	%r291, [%r290];
	sub.s32 	%r292, %r5, %r1;
	mul.wide.u32 	%rd9, %r292, 4;
	add.s64 	%rd10, %rd3, %rd9;
	st.global.u32 	[%rd10], %r291;
	ld.shared.u32 	%r293, [%r290+1024];
	add.s32 	%r294, %r292, 256;
	mul.wide.u32 	%rd11, %r294, 4;
	add.s64 	%rd12, %rd3, %rd11;
	st.global.u32 	[%rd12], %r293;
	ret;

}
	// .globl	_Z11tmergeSmallPiS_
.visible .entry _Z11tmergeSmallPiS_(
	.param .u64 .ptr .align 1 _Z11tmergeSmallPiS__param_0,
	.param .u64 .ptr .align 1 _Z11tmergeSmallPiS__param_1
)
{
	.reg .b32 	%r<107>;
	.reg .b64 	%rd<18>;

	ld.param.u64 	%rd1, [_Z11tmergeSmallPiS__param_0];
	ld.param.u64 	%rd2, [_Z11tmergeSmallPiS__param_1];
	cvta.to.global.u64 	%rd3, %rd2;
	cvta.to.global.u64 	%rd4, %rd1;
	mov.u32 	%r1, %tid.x;
	mov.u32 	%r2, %ctaid.x;
	shl.b32 	%r3, %r2, 9;
	cvt.u64.u32 	%rd5, %r3;
	and.b32  	%r4, %r1, 768;
	add.s32 	%r5, %r4, %r1;
	cvt.u64.u32 	%rd6, %r5;
	add.s64 	%rd7, %rd6, %rd5;
	shl.b64 	%rd8, %rd7, 2;
	add.s64 	%rd9, %rd4, %rd8;
	ld.global.u32 	%r6, [%rd9];
	xor.b32  	%r7, %r5, 511;
	cvt.u64.u32 	%rd10, %r7;
	add.s64 	%rd11, %rd10, %rd5;
	shl.b64 	%rd12, %rd11, 2;
	add.s64 	%rd13, %rd4, %rd12;
	ld.global.u32 	%r8, [%rd13];
	min.s32 	%r9, %r6, %r8;
	shl.b32 	%r10, %r5, 2;
	mov.u32 	%r11, sbase;
	add.s32 	%r12, %r11, %r10;
	st.shared.u32 	[%r12], %r9;
	max.s32 	%r13, %r6, %r8;
	xor.b32  	%r14, %r10, 2044;
	add.s32 	%r15, %r11, %r14;
	st.shared.u32 	[%r15], %r13;
	bar.sync 	0;
	and.b32  	%r16, %r1, 896;
	add.s32 	%r17, %r16, %r1;
	shl.b32 	%r18, %r17, 2;
	add.s32 	%r19, %r11, %r18;
	ld.shared.u32 	%r20, [%r19];
	xor.b32  	%r21, %r18, 512;
	add.s32 	%r22, %r11, %r21;
	ld.shared.u32 	%r23, [%r22];
	min.s32 	%r24, %r20, %r23;
	st.shared.u32 	[%r19+2048], %r24;
	ld.shared.u32 	%r25, [%r22];
	max.s32 	%r26, %r20, %r25;
	st.shared.u32 	[%r22+2048], %r26;
	bar.sync 	0;
	and.b32  	%r27, %r1, 960;
	add.s32 	%r28, %r27, %r1;
	shl.b32 	%r29, %r28, 2;
	add.s32 	%r30, %r11, 2048;
	add.s32 	%r31, %r30, %r29;
	ld.shared.u32 	%r32, [%r31];
	xor.b32  	%r33, %r29, 256;
	add.s32 	%r34, %r30, %r33;
	ld.shared.u32 	%r35, [%r34];
	min.s32 	%r36, %r32, %r35;
	st.shared.u32 	[%r31+-2048], %r36;
	ld.shared.u32 	%r37, [%r34];
	max.s32 	%r38, %r32, %r37;
	st.shared.u32 	[%r34+-2048], %r38;
	bar.sync 	0;
	and.b32  	%r39, %r1, 992;
	add.s32 	%r40, %r39, %r1;
	shl.b32 	%r41, %r40, 2;
	add.s32 	%r42, %r11, %r41;
	ld.shared.u32 	%r43, [%r42];
	xor.b32  	%r44, %r41, 128;
	add.s32 	%r45, %r11, %r44;
	ld.shared.u32 	%r46, [%r45];
	min.s32 	%r47, %r43, %r46;
	st.shared.u32 	[%r42+2048], %r47;
	ld.shared.u32 	%r48, [%r45];
	max.s32 	%r49, %r43, %r48;
	st.shared.u32 	[%r45+2048], %r49;
	bar.sync 	0;
	and.b32  	%r50, %r1, 1008;
	add.s32 	%r51, %r50, %r1;
	shl.b32 	%r52, %r51, 2;
	add.s32 	%r53, %r30, %r52;
	ld.shared.u32 	%r54, [%r53];
	xor.b32  	%r55, %r52, 64;
	add.s32 	%r56, %r30, %r55;
	ld.shared.u32 	%r57, [%r56];
	min.s32 	%r58, %r54, %r57;
	st.shared.u32 	[%r53+-2048], %r58;
	ld.shared.u32 	%r59, [%r56];
	max.s32 	%r60, %r54, %r59;
	st.shared.u32 	[%r56+-2048], %r60;
	bar.sync 	0;
	and.b32  	%r61, %r1, 1016;
	add.s32 	%r62, %r61, %r1;
	shl.b32 	%r63, %r62, 2;
	add.s32 	%r64, %r11, %r63;
	ld.shared.u32 	%r65, [%r64];
	xor.b32  	%r66, %r63, 32;
	add.s32 	%r67, %r11, %r66;
	ld.shared.u32 	%r68, [%r67];
	min.s32 	%r69, %r65, %r68;
	st.shared.u32 	[%r64+2048], %r69;
	ld.shared.u32 	%r70, [%r67];
	max.s32 	%r71, %r65, %r70;
	st.shared.u32 	[%r67+2048], %r71;
	bar.sync 	0;
	and.b32  	%r72, %r1, 1020;
	add.s32 	%r73, %r72, %r1;
	shl.b32 	%r74, %r73, 2;
	add.s32 	%r75, %r30, %r74;
	ld.shared.u32 	%r76, [%r75];
	xor.b32  	%r77, %r74, 16;
	add.s32 	%r78, %r30, %r77;
	ld.shared.u32 	%r79, [%r78];
	min.s32 	%r80, %r76, %r79;
	st.shared.u32 	[%r75+-2048], %r80;
	ld.shared.u32 	%r81, [%r78];
	max.s32 	%r82, %r76, %r81;
	st.shared.u32 	[%r78+-2048], %r82;
	bar.sync 	0;
	and.b32  	%r83, %r1, 1022;
	add.s32 	%r84, %r83, %r1;
	shl.b32 	%r85, %r84, 2;
	add.s32 	%r86, %r11, %r85;
	ld.shared.u32 	%r87, [%r86];
	xor.b32  	%r88, %r85, 8;
	add.s32 	%r89, %r11, %r88;
	ld.shared.u32 	%r90, [%r89];
	min.s32 	%r91, %r87, %r90;
	st.shared.u32 	[%r86+2048], %r91;
	ld.shared.u32 	%r92, [%r89];
	max.s32 	%r93, %r87, %r92;
	st.shared.u32 	[%r89+2048], %r93;
	bar.sync 	0;
	shl.b32 	%r94, %r1, 3;
	add.s32 	%r95, %r30, %r94;
	ld.shared.u32 	%r96, [%r95];
	ld.shared.u32 	%r97, [%r95+4];
	min.s32 	%r98, %r96, %r97;
	add.s32 	%r99, %r95, -2048;
	st.shared.u32 	[%r95+-2048], %r98;
	max.s32 	%r100, %r96, %r97;
	st.shared.u32 	[%r95+-2044], %r100;
	bar.sync 	0;
	shl.b32 	%r101, %r1, 2;
	sub.s32 	%r102, %r99, %r101;
	ld.shared.u32 	%r103, [%r102];
	add.s32 	%r104, %r3, %r1;
	mul.wide.u32 	%rd14, %r104, 4;
	add.s64 	%rd15, %rd3, %rd14;
	st.global.u32 	[%rd15], %r103;
	ld.shared.u32 	%r105, [%r102+1024];
	add.s32 	%r106, %r104, 256;
	mul.wide.u32 	%rd16, %r106, 4;
	add.s64 	%rd17, %rd3, %rd16;
	st.global.u32 	[%rd17], %r105;
	ret;

}
	// .globl	_Z5cSwapPiS_j
.visible .entry _Z5cSwapPiS_j(
	.param .u64 .ptr .align 1 _Z5cSwapPiS_j_param_0,
	.param .u64 .ptr .align 1 _Z5cSwapPiS_j_param_1,
	.param .u32 _Z5cSwapPiS_j_param_2
)
{
	.reg .b32 	%r<14>;
	.reg .b64 	%rd<11>;

	ld.param.u64 	%rd1, [_Z5cSwapPiS_j_param_0];
	ld.param.u64 	%rd2, [_Z5cSwapPiS_j_param_1];
	ld.param.u32 	%r1, [_Z5cSwapPiS_j_param_2];
	cvta.to.global.u64 	%rd3, %rd2;
	cvta.to.global.u64 	%rd4, %rd1;
	mov.u32 	%r2, %ctaid.x;
	mov.u32 	%r3, %ntid.x;
	mov.u32 	%r4, %tid.x;
	mad.lo.s32 	%r5, %r2, %r3, %r4;
	neg.s32 	%r6, %r1;
	and.b32  	%r7, %r5, %r6;
	add.s32 	%r8, %r7, %r5;
	mul.wide.u32 	%rd5, %r8, 4;
	add.s64 	%rd6, %rd4, %rd5;
	ld.global.u32 	%r9, [%rd6];
	add.s32 	%r10, %r8, %r1;
	mul.wide.u32 	%rd7, %r10, 4;
	add.s64 	%rd8, %rd4, %rd7;
	ld.global.u32 	%r11, [%rd8];
	min.s32 	%r12, %r9, %r11;
	add.s64 	%rd9, %rd3, %rd5;
	st.global.u32 	[%rd9], %r12;
	max.s32 	%r13, %r9, %r11;
	add.s64 	%rd10, %rd3, %rd7;
	st.global.u32 	[%rd10], %r13;
	ret;

}


// ===== COMPILED SASS (sm_100) =====

	.target	sm_100

	.elftype	@"ET_EXEC"


//--------------------- .note.nv.tkinfo           --------------------------
	.section	.note.nv.tkinfo,"",@"SHT_NOTE"
	.sectionflags	@"SHF_NOTE_NV_TKINFO"
	.tkinfo
        /*0018*/ 	.word	0x00000002
        /*0030*/ 	.string	""
        /*0030*/ 	.string	"ptxas"
        /*0030*/ 	.string	"Cuda compilation tools, release 13.0, V13.0.88"
        /*0030*/ 	.string	"Build cuda_13.0.r13.0/compiler.36424714_0"
        /*0030*/ 	.string	"-arch sm_100 -m 64 "



//--------------------- .note.nv.cuinfo           --------------------------
	.section	.note.nv.cuinfo,"",@"SHT_NOTE"
	.sectionflags	@"SHF_NOTE_NV_CUINFO"
        /*0018*/ 	.short	0x0002
        /*001a*/ 	.short	0x0064
        /*001c*/ 	.short	0x0082
	.zero		2


//--------------------- .nv.info                  --------------------------
	.section	.nv.info,"",@"SHT_CUDA_INFO"
	.align	4


	//----- nvinfo : EIATTR_REGCOUNT
	.align		4
        /*0000*/ 	.byte	0x04, 0x2f
        /*0002*/ 	.short	(.L_1 - .L_0)
	.align		4
.L_0:
        /*0004*/ 	.word	index@(_Z10tsortSmallPiS_)
        /*0008*/ 	.word	0x0000001b


	//----- nvinfo : EIATTR_FRAME_SIZE
	.align		4
.L_1:
        /*000c*/ 	.byte	0x04, 0x11
        /*000e*/ 	.short	(.L_3 - .L_2)
	.align		4
.L_2:
        /*0010*/ 	.word	index@(_Z10tsortSmallPiS_)
        /*0014*/ 	.word	0x00000000


	//----- nvinfo : EIATTR_REGCOUNT
	.align		4
.L_3:
        /*0018*/ 	.byte	0x04, 0x2f
        /*001a*/ 	.short	(.L_5 - .L_4)
	.align		4
.L_4:
        /*001c*/ 	.word	index@(_Z11tmergeSmallPiS_)
        /*0020*/ 	.word	0x00000010


	//----- nvinfo : EIATTR_FRAME_SIZE
	.align		4
.L_5:
        /*0024*/ 	.byte	0x04, 0x11
        /*0026*/ 	.short	(.L_7 - .L_6)
	.align		4
.L_6:
        /*0028*/ 	.word	index@(_Z11tmergeSmallPiS_)
        /*002c*/ 	.word	0x00000000


	//----- nvinfo : EIATTR_REGCOUNT
	.align		4
.L_7:
        /*0030*/ 	.byte	0x04, 0x2f
        /*0032*/ 	.short	(.L_9 - .L_8)
	.align		4
.L_8:
        /*0034*/ 	.word	index@(_Z5cSwapPiS_j)
        /*0038*/ 	.word	0x00000012


	//----- nvinfo : EIATTR_FRAME_SIZE
	.align		4
.L_9:
        /*003c*/ 	.byte	0x04, 0x11
        /*003e*/ 	.short	(.L_11 - .L_10)
	.align		4
.L_10:
        /*0040*/ 	.word	index@(_Z5cSwapPiS_j)
        /*0044*/ 	.word	0x00000000


	//----- nvinfo : EIATTR_MIN_STACK_SIZE
	.align		4
.L_11:
        /*0048*/ 	.byte	0x04, 0x12
        /*004a*/ 	.short	(.L_13 - .L_12)
	.align		4
.L_12:
        /*004c*/ 	.word	index@(_Z5cSwapPiS_j)
        /*0050*/ 	.word	0x00000000


	//----- nvinfo : EIATTR_MIN_STACK_SIZE
	.align		4
.L_13:
        /*0054*/ 	.byte	0x04, 0x12
        /*0056*/ 	.short	(.L_15 - .L_14)
	.align		4
.L_14:
        /*0058*/ 	.word	index@(_Z11tmergeSmallPiS_)
        /*005c*/ 	.word	0x00000000


	//----- nvinfo : EIATTR_MIN_STACK_SIZE
	.align		4
.L_15:
        /*0060*/ 	.byte	0x04, 0x12
        /*0062*/ 	.short	(.L_17 - .L_16)
	.align		4
.L_16:
        /*0064*/ 	.word	index@(_Z10tsortSmallPiS_)
        /*0068*/ 	.word	0x00000000
.L_17:


//--------------------- .nv.compat                --------------------------
	.section	.nv.compat,"",@"SHT_CUDA_COMPAT_INFO"
	.align	4
        /*0000*/ 	.byte	0x02, 0x09, 0x00, 0x00, 0x02, 0x02, 0x01, 0x00, 0x02, 0x05, 0x05, 0x00, 0x03, 0x07, 0x01, 0x01
        /*0010*/ 	.byte	0x02, 0x03, 0x00, 0x00, 0x02, 0x06, 0x01, 0x00, 0x04, 0x0b, 0x08, 0x00, 0x09, 0x00, 0x00, 0x00
        /*0020*/ 	.byte	0x00, 0x00, 0x00, 0x00


//--------------------- .nv.info._Z5cSwapPiS_j    --------------------------
	.section	.nv.info._Z5cSwapPiS_j,"",@"SHT_CUDA_INFO"
	.sectionflags	@""
	.align	4


	//----- nvinfo : EIATTR_CUDA_API_VERSION
	.align		4
        /*0000*/ 	.byte	0x04, 0x37
        /*0002*/ 	.short	(.L_19 - .L_18)
.L_18:
        /*0004*/ 	.word	0x00000082


	//----- nvinfo : EIATTR_KPARAM_INFO
	.align		4
.L_19:
        /*0008*/ 	.byte	0x04, 0x17
        /*000a*/ 	.short	(.L_21 - .L_20)
.L_20:
        /*000c*/ 	.word	0x00000000
        /*0010*/ 	.short	0x0002
        /*0012*/ 	.short	0x0010
        /*0014*/ 	.byte	0x00, 0xf0, 0x11, 0x00


	//----- nvinfo : EIATTR_KPARAM_INFO
	.align		4
.L_21:
        /*0018*/ 	.byte	0x04, 0x17
        /*001a*/ 	.short	(.L_23 - .L_22)
.L_22:
        /*001c*/ 	.word	0x00000000
        /*0020*/ 	.short	0x0001
        /*0022*/ 	.short	0x0008
        /*0024*/ 	.byte	0x00, 0xf5, 0x21, 0x00


	//----- nvinfo : EIATTR_KPARAM_INFO
	.align		4
.L_23:
        /*0028*/ 	.byte	0x04, 0x17
        /*002a*/ 	.short	(.L_25 - .L_24)
.L_24:
        /*002c*/ 	.word	0x00000000
        /*0030*/ 	.short	0x0000
        /*0032*/ 	.short	0x0000
        /*0034*/ 	.byte	0x00, 0xf5, 0x21, 0x00


	//----- nvinfo : EIATTR_SPARSE_MMA_MASK
	.align		4
.L_25:
        /*0038*/ 	.byte	0x03, 0x50
        /*003a*/ 	.short	0x0000


	//----- nvinfo : EIATTR_MAXREG_COUNT
	.align		4
        /*003c*/ 	.byte	0x03, 0x1b
        /*003e*/ 	.short	0x00ff


	//----- nvinfo : EIATTR_MERCURY_ISA_VERSION
	.align		4
        /*0040*/ 	.byte	0x03, 0x5f
        /*0042*/ 	.short	0x0101


	//----- nvinfo : EIATTR_VRC_CTA_INIT_COUNT
	.align		4
        /*0044*/ 	.byte	0x02, 0x4a
	.zero		1
	.zero		1


	//----- nvinfo : EIATTR_EXIT_INSTR_OFFSETS
	.align		4
        /*0048*/ 	.byte	0x04, 0x1c
        /*004a*/ 	.short	(.L_27 - .L_26)


	//   ....[0]....
.L_26:
        /*004c*/ 	.word	0x00000170


	//----- nvinfo : EIATTR_CBANK_PARAM_SIZE
	.align		4
.L_27:
        /*0050*/ 	.byte	0x03, 0x19
        /*0052*/ 	.short	0x0014


	//----- nvinfo : EIATTR_PARAM_CBANK
	.align		4
        /*0054*/ 	.byte	0x04, 0x0a
        /*0056*/ 	.short	(.L_29 - .L_28)
	.align		4
.L_28:
        /*0058*/ 	.word	index@(.nv.constant0._Z5cSwapPiS_j)
        /*005c*/ 	.short	0x0380
        /*005e*/ 	.short	0x0014


	//----- nvinfo : EIATTR_SW_WAR
	.align		4
.L_29:
        /*0060*/ 	.byte	0x04, 0x36
        /*0062*/ 	.short	(.L_31 - .L_30)
.L_30:
        /*0064*/ 	.word	0x00000008
.L_31:


//--------------------- .nv.info._Z11tmergeSmallPiS_ --------------------------
	.section	.nv.info._Z11tmergeSmallPiS_,"",@"SHT_CUDA_INFO"
	.sectionflags	@""
	.align	4


	//----- nvinfo : EIATTR_CUDA_API_VERSION
	.align		4
        /*0000*/ 	.byte	0x04, 0x37
        /*0002*/ 	.short	(.L_33 - .L_32)
.L_32:
        /*0004*/ 	.word	0x00000082


	//----- nvinfo : EIATTR_KPARAM_INFO
	.align		4
.L_33:
        /*0008*/ 	.byte	0x04, 0x17
        /*000a*/ 	.short	(.L_35 - .L_34)
.L_34:
        /*000c*/ 	.word	0x00000000
        /*0010*/ 	.short	0x0001
        /*0012*/ 	.short	0x0008
        /*0014*/ 	.byte	0x00, 0xf5, 0x21, 0x00


	//----- nvinfo : EIATTR_KPARAM_INFO
	.align		4
.L_35:
        /*0018*/ 	.byte	0x04, 0x17
        /*001a*/ 	.short	(.L_37 - .L_36)
.L_36:
        /*001c*/ 	.word	0x00000000
        /*0020*/ 	.short	0x0000
        /*0022*/ 	.short	0x0000
        /*0024*/ 	.byte	0x00, 0xf5, 0x21, 0x00


	//----- nvinfo : EIATTR_SPARSE_MMA_MASK
	.align		4
.L_37:
        /*0028*/ 	.byte	0x03, 0x50
        /*002a*/ 	.short	0x0000


	//----- nvinfo : EIATTR_MAXREG_COUNT
	.align		4
        /*002c*/ 	.byte	0x03, 0x1b
        /*002e*/ 	.short	0x00ff


	//----- nvinfo : EIATTR_NUM_BARRIERS
	.align		4
        /*0030*/ 	.byte	0x02, 0x4c
        /*0032*/ 	.byte	0x01
	.zero		1


	//----- nvinfo : EIATTR_MERCURY_ISA_VERSION
	.align		4
        /*0034*/ 	.byte	0x03, 0x5f
        /*0036*/ 	.short	0x0101


	//----- nvinfo : EIATTR_VRC_CTA_INIT_COUNT
	.align		4
        /*0038*/ 	.byte	0x02, 0x4a
	.zero		1
	.zero		1


	//----- nvinfo : EIATTR_EXIT_INSTR_OFFSETS
	.align		4
        /*003c*/ 	.byte	0x04, 0x1c
        /*003e*/ 	.short	(.L_39 - .L_38)


	//   ....[0]....
.L_38:
        /*0040*/ 	.word	0x00000830


	//----- nvinfo : EIATTR_CBANK_PARAM_SIZE
	.align		4
.L_39:
        /*0044*/ 	.byte	0x03, 0x19
        /*0046*/ 	.short	0x0010


	//----- nvinfo : EIATTR_PARAM_CBANK
	.align		4
        /*0048*/ 	.byte	0x04, 0x0a
        /*004a*/ 	.short	(.L_41 - .L_40)
	.align		4
.L_40:
        /*004c*/ 	.word	index@(.nv.constant0._Z11tmergeSmallPiS_)
        /*0050*/ 	.short	0x0380
        /*0052*/ 	.short	0x0010


	//----- nvinfo : EIATTR_SW_WAR
	.align		4
.L_41:
        /*0054*/ 	.byte	0x04, 0x36
        /*0056*/ 	.short	(.L_43 - .L_42)
.L_42:
        /*0058*/ 	.word	0x00000008
.L_43:


//--------------------- .nv.info._Z10tsortSmallPiS_ --------------------------
	.section	.nv.info._Z10tsortSmallPiS_,"",@"SHT_CUDA_INFO"
	.sectionflags	@""
	.align	4


	//----- nvinfo : EIATTR_CUDA_API_VERSION
	.align		4
        /*0000*/ 	.byte	0x04, 0x37
        /*0002*/ 	.short	(.L_45 - .L_44)
.L_44:
        /*0004*/ 	.word	0x00000082


	//----- nvinfo : EIATTR_KPARAM_INFO
	.align		4
.L_45:
        /*0008*/ 	.byte	0x04, 0x17
        /*000a*/ 	.short	(.L_47 - .L_46)
.L_46:
        /*000c*/ 	.word	0x00000000
        /*0010*/ 	.short	0x0001
        /*0012*/ 	.short	0x0008
        /*0014*/ 	.byte	0x00, 0xf5, 0x21, 0x00


	//----- nvinfo : EIATTR_KPARAM_INFO
	.align		4
.L_47:
        /*0018*/ 	.byte	0x04, 0x17
        /*001a*/ 	.short	(.L_49 - .L_48)
.L_48:
        /*001c*/ 	.word	0x00000000
        /*0020*/ 	.short	0x0000
        /*0022*/ 	.short	0x0000
        /*0024*/ 	.byte	0x00, 0xf5, 0x21, 0x00


	//----- nvinfo : EIATTR_SPARSE_MMA_MASK
	.align		4
.L_49:
        /*0028*/ 	.byte	0x03, 0x50
        /*002a*/ 	.short	0x0000


	//----- nvinfo : EIATTR_MAXREG_COUNT
	.align		4
        /*002c*/ 	.byte	0x03, 0x1b
        /*002e*/ 	.short	0x00ff


	//----- nvinfo : EIATTR_NUM_BARRIERS
	.align		4
        /*0030*/ 	.byte	0x02, 0x4c
        /*0032*/ 	.byte	0x01
	.zero		1


	//----- nvinfo : EIATTR_MERCURY_ISA_VERSION
	.align		4
        /*0034*/ 	.byte	0x03, 0x5f
        /*0036*/ 	.short	0x0101


	//----- nvinfo : EIATTR_VRC_CTA_INIT_COUNT
	.align		4
        /*0038*/ 	.byte	0x02, 0x4a
	.zero		1
	.zero		1


	//----- nvinfo : EIATTR_EXIT_INSTR_OFFSETS
	.align		4
        /*003c*/ 	.byte	0x04, 0x1c
        /*003e*/ 	.short	(.L_51 - .L_50)


	//   ....[0]....
.L_50:
        /*0040*/ 	.word	0x000018d0


	//----- nvinfo : EIATTR_CBANK_PARAM_SIZE
	.align		4
.L_51:
        /*0044*/ 	.byte	0x03, 0x19
        /*0046*/ 	.short	0x0010


	//----- nvinfo : EIATTR_PARAM_CBANK
	.align		4
        /*0048*/ 	.byte	0x04, 0x0a
        /*004a*/ 	.short	(.L_53 - .L_52)
	.align		4
.L_52:
        /*004c*/ 	.word	index@(.nv.constant0._Z10tsortSmallPiS_)
        /*0050*/ 	.short	0x0380
        /*0052*/ 	.short	0x0010


	//----- nvinfo : EIATTR_SW_WAR
	.align		4
.L_53:
        /*0054*/ 	.byte	0x04, 0x36
        /*0056*/ 	.short	(.L_55 - .L_54)
.L_54:
        /*0058*/ 	.word	0x00000008
.L_55:


//--------------------- .nv.callgraph             --------------------------
	.section	.nv.callgraph,"",@"SHT_CUDA_CALLGRAPH"
	.align	4
	.sectionentsize	8
	.align		4
        /*0000*/ 	.word	0x00000000
	.align		4
        /*0004*/ 	.word	0xffffffff
	.align		4
        /*0008*/ 	.word	0x00000000
	.align		4
        /*000c*/ 	.word	0xfffffffe
	.align		4
        /*0010*/ 	.word	0x00000000
	.align		4
        /*0014*/ 	.word	0xfffffffd
	.align		4
        /*0018*/ 	.word	0x00000000
	.align		4
        /*001c*/ 	.word	0xfffffffc


//--------------------- .text._Z5cSwapPiS_j       --------------------------
	.section	.text._Z5cSwapPiS_j,"ax",@progbits
	.align	128
        .global         _Z5cSwapPiS_j
        .type           _Z5cSwapPiS_j,@function
        .size           _Z5cSwapPiS_j,(.L_x_3 - _Z5cSwapPiS_j)
        .other          _Z5cSwapPiS_j,@"STO_CUDA_ENTRY STV_DEFAULT"
_Z5cSwapPiS_j:
.text._Z5cSwapPiS_j:
[----:B------:R-:W-:Y:S01]  /*0000*/  LDC R1, c[0x0][0x37c] ;  /* 0x0000df00ff017b82 */ /* 0x000fe20000000800 */
[----:B------:R-:W0:Y:S07]  /*0010*/  S2R R3, SR_TID.X ;  /* 0x0000000000037919 */ /* 0x000e2e0000002100 */
[----:B------:R-:W0:Y:S01]  /*0020*/  S2UR UR4, SR_CTAID.X ;  /* 0x00000000000479c3 */ /* 0x000e220000002500 */
[----:B------:R-:W1:Y:S07]  /*0030*/  LDCU UR7, c[0x0][0x390] ;  /* 0x00007200ff0777ac */ /* 0x000e6e0008000800 */
[----:B------:R-:W0:Y:S08]  /*0040*/  LDC R0, c[0x0][0x360] ;  /* 0x0000d800ff007b82 */ /* 0x000e300000000800 */
[----:B------:R-:W2:Y:S01]  /*0050*/  LDC.64 R4, c[0x0][0x380] ;  /* 0x0000e000ff047b82 */ /* 0x000ea20000000a00 */
[----:B-1----:R-:W-:-:S07]  /*0060*/  UIADD3 UR6, UPT, UPT, -UR7, URZ, URZ ;  /* 0x000000ff07067290 */ /* 0x002fce000fffe1ff */
[----:B------:R-:W1:Y:S01]  /*0070*/  LDC.64 R8, c[0x0][0x388] ;  /* 0x0000e200ff087b82 */ /* 0x000e620000000a00 */
[----:B0-----:R-:W-:Y:S01]  /*0080*/  IMAD R0, R0, UR4, R3 ;  /* 0x0000000400007c24 */ /* 0x001fe2000f8e0203 */
[----:B------:R-:W0:Y:S04]  /*0090*/  LDCU.64 UR4, c[0x0][0x358] ;  /* 0x00006b00ff0477ac */ /* 0x000e280008000a00 */
[----:B------:R-:W-:-:S04]  /*00a0*/  LOP3.LUT R3, R0, UR6, RZ, 0xc0, !PT ;  /* 0x0000000600037c12 */ /* 0x000fc8000f8ec0ff */
[----:B------:R-:W-:-:S04]  /*00b0*/  IADD3 R7, PT, PT, R0, R3, RZ ;  /* 0x0000000300077210 */ /* 0x000fc80007ffe0ff */
[C---:B------:R-:W-:Y:S01]  /*00c0*/  IADD3 R11, PT, PT, R7.reuse, UR7, RZ ;  /* 0x00000007070b7c10 */ /* 0x040fe2000fffe0ff */
[----:B--2---:R-:W-:-:S04]  /*00d0*/  IMAD.WIDE.U32 R2, R7, 0x4, R4 ;  /* 0x0000000407027825 */ /* 0x004fc800078e0004 */
[----:B------:R-:W-:Y:S02]  /*00e0*/  IMAD.WIDE.U32 R4, R11, 0x4, R4 ;  /* 0x000000040b047825 */ /* 0x000fe400078e0004 */
[----:B0-----:R-:W2:Y:S04]  /*00f0*/  LDG.E R2, desc[UR4][R2.64] ;  /* 0x0000000402027981 */ /* 0x001ea8000c1e1900 */
[----:B------:R-:W2:Y:S01]  /*0100*/  LDG.E R5, desc[UR4][R4.64] ;  /* 0x0000000404057981 */ /* 0x000ea2000c1e1900 */
[----:B-1----:R-:W-:-:S04]  /*0110*/  IMAD.WIDE.U32 R6, R7, 0x4, R8 ;  /* 0x0000000407067825 */ /* 0x002fc800078e0008 */
[----:B------:R-:W-:Y:S01]  /*0120*/  IMAD.WIDE.U32 R8, R11, 0x4, R8 ;  /* 0x000000040b087825 */ /* 0x000fe200078e0008 */
[CC--:B--2---:R-:W-:Y:S02]  /*0130*/  VIMNMX R13, PT, PT, R2.reuse, R5.reuse, PT ;  /* 0x00000005020d7248 */ /* 0x0c4fe40003fe0100 */
[----:B------:R-:W-:-:S03]  /*0140*/  VIMNMX R15, PT, PT, R2, R5, !PT ;  /* 0x00000005020f7248 */ /* 0x000fc60007fe0100 */
[----:B------:R-:W-:Y:S04]  /*0150*/  STG.E desc[UR4][R6.64], R13 ;  /* 0x0000000d06007986 */ /* 0x000fe8000c101904 */
[----:B------:R-:W-:Y:S01]  /*0160*/  STG.E desc[UR4][R8.64], R15 ;  /* 0x0000000f08007986 */ /* 0x000fe2000c101904 */
[----:B------:R-:W-:Y:S05]  /*0170*/  EXIT ;  /* 0x000000000000794d */ /* 0x000fea0003800000 */
.L_x_0:
[----:B------:R-:W-:-:S00]  /*0180*/  BRA `(.L_x_0) ;  /* 0xfffffffc00fc7947 */ /* 0x000fc0000383ffff */
[----:B------:R-:W-:-:S00]  /*0190*/  NOP ;  /* 0x0000000000007918 */ /* 0x000fc00000000000 */
        /* <DEDUP_REMOVED lines=14> */
.L_x_3:


//--------------------- .text._Z11tmergeSmallPiS_ --------------------------
	.section	.text._Z11tmergeSmallPiS_,"ax",@progbits
	.align	128
        .global         _Z11tmergeSmallPiS_
        .type           _Z11tmergeSmallPiS_,@function
        .size           _Z11tmergeSmallPiS_,(.L_x_4 - _Z11tmergeSmallPiS_)
        .other          _Z11tmergeSmallPiS_,@"STO_CUDA_ENTRY STV_DEFAULT"
_Z11tmergeSmallPiS_:
.text._Z11tmergeSmallPiS_:
[----:B------:R-:W-:Y:S01]  /*0000*/  LDC R1, c[0x0][0x37c] ;  /* 0x0000df00ff017b82 */ /* 0x000fe20000000800 */
[----:B------:R-:W0:Y:S07]  /*0010*/  S2R R0, SR_TID.X ;  /* 0x0000000000007919 */ /* 0x000e2e0000002100 */
[----:B------:R-:W1:Y:S01]  /*0020*/  S2UR UR4, SR_CTAID.X ;  /* 0x00000000000479c3 */ /* 0x000e620000002500 */
[----:B------:R-:W2:Y:S01]  /*0030*/  LDCU.64 UR6, c[0x0][0x380] ;  /* 0x00007000ff0677ac */ /* 0x000ea20008000a00 */
[----:B------:R-:W3:Y:S01]  /*0040*/  LDCU.64 UR8, c[0x0][0x358] ;  /* 0x00006b00ff0877ac */ /* 0x000ee20008000a00 */
[----:B-1----:R-:W-:Y:S01]  /*0050*/  USHF.L.U32 UR4, UR4, 0x9, URZ ;  /* 0x0000000904047899 */ /* 0x002fe200080006ff */
[----:B0-----:R-:W-:-:S05]  /*0060*/  LOP3.LUT R3, R0, 0x300, RZ, 0xc0, !PT ;  /* 0x0000030000037812 */ /* 0x001fca00078ec0ff */
[----:B------:R-:W-:-:S05]  /*0070*/  IMAD.IADD R6, R3, 0x1, R0 ;  /* 0x0000000103067824 */ /* 0x000fca00078e0200 */
[C---:B------:R-:W-:Y:S02]  /*0080*/  LOP3.LUT R2, R6.reuse, 0x1ff, RZ, 0x3c, !PT ;  /* 0x000001ff06027812 */ /* 0x040fe400078e3cff */
[----:B------:R-:W-:Y:S02]  /*0090*/  IADD3 R3, P1, PT, R6, UR4, RZ ;  /* 0x0000000406037c10 */ /* 0x000fe4000ff3e0ff */
[----:B------:R-:W-:-:S03]  /*00a0*/  IADD3 R5, P0, PT, R2, UR4, RZ ;  /* 0x0000000402057c10 */ /* 0x000fc6000ff1e0ff */
[----:B------:R-:W-:Y:S01]  /*00b0*/  IMAD.X R10, RZ, RZ, RZ, P1 ;  /* 0x000000ffff0a7224 */ /* 0x000fe200008e06ff */
[----:B--2---:R-:W-:Y:S01]  /*00c0*/  LEA R2, P1, R3, UR6, 0x2 ;  /* 0x0000000603027c11 */ /* 0x004fe2000f8210ff */
[----:B------:R-:W-:Y:S01]  /*00d0*/  IMAD.X R8, RZ, RZ, RZ, P0 ;  /* 0x000000ffff087224 */ /* 0x000fe200000e06ff */
[----:B------:R-:W-:Y:S02]  /*00e0*/  LEA R4, P0, R5, UR6, 0x2 ;  /* 0x0000000605047c11 */ /* 0x000fe4000f8010ff */
[----:B------:R-:W-:Y:S02]  /*00f0*/  LEA.HI.X R3, R3, UR7, R10, 0x2, P1 ;  /* 0x0000000703037c11 */ /* 0x000fe400088f140a */
[----:B------:R-:W-:-:S03]  /*0100*/  LEA.HI.X R5, R5, UR7, R8, 0x2, P0 ;  /* 0x0000000705057c11 */ /* 0x000fc600080f1408 */
[----:B---3--:R0:W2:Y:S04]  /*0110*/  LDG.E R2, desc[UR8][R2.64] ;  /* 0x0000000802027981 */ /* 0x0080a8000c1e1900 */
[----:B------:R1:W2:Y:S01]  /*0120*/  LDG.E R5, desc[UR8][R4.64] ;  /* 0x0000000804057981 */ /* 0x0002a2000c1e1900 */
[----:B------:R-:W3:Y:S01]  /*0130*/  S2UR UR6, SR_CgaCtaId ;  /* 0x00000000000679c3 */ /* 0x000ee20000008800 */
[C---:B------:R-:W-:Y:S01]  /*0140*/  LOP3.LUT R7, R0.reuse, 0x380, RZ, 0xc0, !PT ;  /* 0x0000038000077812 */ /* 0x040fe200078ec0ff */
[----:B------:R-:W-:Y:S01]  /*0150*/  UMOV UR5, 0x400 ;  /* 0x0000040000057882 */ /* 0x000fe20000000000 */
[----:B------:R-:W-:-:S03]  /*0160*/  LOP3.LUT R11, R0, 0x3c0, RZ, 0xc0, !PT ;  /* 0x000003c0000b7812 */ /* 0x000fc600078ec0ff */
[--C-:B------:R-:W-:Y:S02]  /*0170*/  IMAD.IADD R9, R7, 0x1, R0.reuse ;  /* 0x0000000107097824 */ /* 0x100fe400078e0200 */
[----:B------:R-:W-:Y:S02]  /*0180*/  IMAD.SHL.U32 R7, R6, 0x4, RZ ;  /* 0x0000000406077824 */ /* 0x000fe400078e00ff */
[----:B------:R-:W-:Y:S02]  /*0190*/  IMAD.SHL.U32 R9, R9, 0x4, RZ ;  /* 0x0000000409097824 */ /* 0x000fe400078e00ff */
[----:B------:R-:W-:Y:S01]  /*01a0*/  IMAD.IADD R11, R11, 0x1, R0 ;  /* 0x000000010b0b7824 */ /* 0x000fe200078e0200 */
[----:B0-----:R-:W-:Y:S02]  /*01b0*/  LOP3.LUT R3, R7, 0x7fc, RZ, 0x3c, !PT ;  /* 0x000007fc07037812 */ /* 0x001fe400078e3cff */
[----:B-1----:R-:W-:Y:S01]  /*01c0*/  LOP3.LUT R4, R9, 0x200, RZ, 0x3c, !PT ;  /* 0x0000020009047812 */ /* 0x002fe200078e3cff */
[----:B------:R-:W-:Y:S01]  /*01d0*/  IMAD.SHL.U32 R11, R11, 0x4, RZ ;  /* 0x000000040b0b7824 */ /* 0x000fe200078e00ff */
[----:B---3--:R-:W-:Y:S01]  /*01e0*/  ULEA UR5, UR6, UR5, 0x18 ;  /* 0x0000000506057291 */ /* 0x008fe2000f8ec0ff */
[----:B--2---:R-:W-:-:S02]  /*01f0*/  VIMNMX R6, PT, PT, R2, R5, PT ;  /* 0x0000000502067248 */ /* 0x004fc40003fe0100 */
[----:B------:R-:W-:-:S06]  /*0200*/  VIMNMX R8, PT, PT, R2, R5, !PT ;  /* 0x0000000502087248 */ /* 0x000fcc0007fe0100 */
[----:B------:R-:W-:Y:S04]  /*0210*/  STS [R7+UR5], R6 ;  /* 0x0000000607007988 */ /* 0x000fe80008000805 */
[----:B------:R0:W-:Y:S01]  /*0220*/  STS [R3+UR5], R8 ;  /* 0x0000000803007988 */ /* 0x0001e20008000805 */
[----:B------:R-:W-:Y:S01]  /*0230*/  BAR.SYNC.DEFER_BLOCKING 0x0 ;  /* 0x0000000000007b1d */ /* 0x000fe20000010000 */
[----:B0-----:R-:W-:Y:S02]  /*0240*/  LOP3.LUT R3, R11, 0x100, RZ, 0x3c, !PT ;  /* 0x000001000b037812 */ /* 0x001fe400078e3cff */
[----:B------:R-:W-:-:S03]  /*0250*/  LEA R8, R0, UR5, 0x3 ;  /* 0x0000000500087c11 */ /* 0x000fc6000f8e18ff */
[----:B------:R-:W-:Y:S04]  /*0260*/  LDS R2, [R9+UR5] ;  /* 0x0000000509027984 */ /* 0x000fe80008000800 */
[----:B------:R-:W0:Y:S02]  /*0270*/  LDS R5, [R4+UR5] ;  /* 0x0000000504057984 */ /* 0x000e240008000800 */
[----:B0-----:R-:W-:-:S05]  /*0280*/  VIMNMX R10, PT, PT, R2, R5, PT ;  /* 0x00000005020a7248 */ /* 0x001fca0003fe0100 */
[----:B------:R0:W-:Y:S04]  /*0290*/  STS [R9+UR5+0x800], R10 ;  /* 0x0008000a09007988 */ /* 0x0001e80008000805 */
[----:B------:R-:W1:Y:S01]  /*02a0*/  LDS R5, [R4+UR5] ;  /* 0x0000000504057984 */ /* 0x000e620008000800 */
[----:B0-----:R-:W-:-:S05]  /*02b0*/  LOP3.LUT R9, R0, 0x3e0, RZ, 0xc0, !PT ;  /* 0x000003e000097812 */ /* 0x001fca00078ec0ff */
[----:B------:R-:W-:-:S04]  /*02c0*/  IMAD.IADD R9, R9, 0x1, R0 ;  /* 0x0000000109097824 */ /* 0x000fc800078e0200 */
[----:B------:R-:W-:Y:S01]  /*02d0*/  IMAD.SHL.U32 R9, R9, 0x4, RZ ;  /* 0x0000000409097824 */ /* 0x000fe200078e00ff */
[----:B-1----:R-:W-:-:S05]  /*02e0*/  VIMNMX R5, PT, PT, R2, R5, !PT ;  /* 0x0000000502057248 */ /* 0x002fca0007fe0100 */
[----:B------:R0:W-:Y:S01]  /*02f0*/  STS [R4+UR5+0x800], R5 ;  /* 0x0008000504007988 */ /* 0x0001e20008000805 */
[----:B------:R-:W-:Y:S01]  /*0300*/  BAR.SYNC.DEFER_BLOCKING 0x0 ;  /* 0x0000000000007b1d */ /* 0x000fe20000010000 */
[----:B0-----:R-:W-:-:S05]  /*0310*/  LOP3.LUT R5, R9, 0x80, RZ, 0x3c, !PT ;  /* 0x0000008009057812 */ /* 0x001fca00078e3cff */
[----:B------:R-:W-:Y:S04]  /*0320*/  LDS R2, [R11+UR5+0x800] ;  /* 0x000800050b027984 */ /* 0x000fe80008000800 */
[----:B------:R-:W0:Y:S02]  /*0330*/  LDS R7, [R3+UR5+0x800] ;  /* 0x0008000503077984 */ /* 0x000e240008000800 */
[----:B0-----:R-:W-:-:S05]  /*0340*/  VIMNMX R6, PT, PT, R2, R7, PT ;  /* 0x0000000702067248 */ /* 0x001fca0003fe0100 */
[----:B------:R0:W-:Y:S04]  /*0350*/  STS [R11+UR5], R6 ;  /* 0x000000060b007988 */ /* 0x0001e80008000805 */
[----:B------:R-:W1:Y:S01]  /*0360*/  LDS R7, [R3+UR5+0x800] ;  /* 0x0008000503077984 */ /* 0x000e620008000800 */
[----:B0-----:R-:W-:-:S05]  /*0370*/  LOP3.LUT R11, R0, 0x3f0, RZ, 0xc0, !PT ;  /* 0x000003f0000b7812 */ /* 0x001fca00078ec0ff */
[----:B------:R-:W-:-:S04]  /*0380*/  IMAD.IADD R11, R11, 0x1, R0 ;  /* 0x000000010b0b7824 */ /* 0x000fc800078e0200 */
[----:B------:R-:W-:Y:S01]  /*0390*/  IMAD.SHL.U32 R11, R11, 0x4, RZ ;  /* 0x000000040b0b7824 */ /* 0x000fe200078e00ff */
[----:B-1----:R-:W-:-:S05]  /*03a0*/  VIMNMX R2, PT, PT, R2, R7, !PT ;  /* 0x0000000702027248 */ /* 0x002fca0007fe0100 */
[----:B------:R0:W-:Y:S01]  /*03b0*/  STS [R3+UR5], R2 ;  /* 0x0000000203007988 */ /* 0x0001e20008000805 */
[----:B------:R-:W-:Y:S01]  /*03c0*/  BAR.SYNC.DEFER_BLOCKING 0x0 ;  /* 0x0000000000007b1d */ /* 0x000fe20000010000 */
[----:B0-----:R-:W-:-:S05]  /*03d0*/  LOP3.LUT R3, R11, 0x40, RZ, 0x3c, !PT ;  /* 0x000000400b037812 */ /* 0x001fca00078e3cff */
        /* <DEDUP_REMOVED lines=39> */
[----:B------:R-:W-:Y:S04]  /*0650*/  STS [R11+UR5], R6 ;  /* 0x000000060b007988 */ /* 0x000fe80008000805 */
[----:B------:R-:W0:Y:S02]  /*0660*/  LDS R7, [R3+UR5+0x800] ;  /* 0x0008000503077984 */ /* 0x000e240008000800 */
[----:B0-----:R-:W-:-:S05]  /*0670*/  VIMNMX R2, PT, PT, R2, R7, !PT ;  /* 0x0000000702027248 */ /* 0x001fca0007fe0100 */
[----:B------:R-:W-:Y:S01]  /*0680*/  STS [R3+UR5], R2 ;  /* 0x0000000203007988 */ /* 0x000fe20008000805 */
[----:B------:R-:W-:Y:S06]  /*0690*/  BAR.SYNC.DEFER_BLOCKING 0x0 ;  /* 0x0000000000007b1d */ /* 0x000fec0000010000 */
[----:B------:R-:W-:Y:S04]  /*06a0*/  LDS R4, [R9+UR5] ;  /* 0x0000000509047984 */ /* 0x000fe80008000800 */
[----:B------:R-:W0:Y:S02]  /*06b0*/  LDS R7, [R5+UR5] ;  /* 0x0000000505077984 */ /* 0x000e240008000800 */
[----:B0-----:R-:W-:-:S05]  /*06c0*/  VIMNMX R6, PT, PT, R4, R7, PT ;  /* 0x0000000704067248 */ /* 0x001fca0003fe0100 */
[----:B------:R-:W-:Y:S04]  /*06d0*/  STS [R9+UR5+0x800], R6 ;  /* 0x0008000609007988 */ /* 0x000fe80008000805 */
[----:B------:R-:W0:Y:S02]  /*06e0*/  LDS R7, [R5+UR5] ;  /* 0x0000000505077984 */ /* 0x000e240008000800 */
[----:B0-----:R-:W-:-:S05]  /*06f0*/  VIMNMX R4, PT, PT, R4, R7, !PT ;  /* 0x0000000704047248 */ /* 0x001fca0007fe0100 */
[----:B------:R0:W-:Y:S01]  /*0700*/  STS [R5+UR5+0x800], R4 ;  /* 0x0008000405007988 */ /* 0x0001e20008000805 */
[----:B------:R-:W-:Y:S01]  /*0710*/  UIADD3 UR5, UPT, UPT, UR5, 0x800, URZ ;  /* 0x0000080005057890 */ /* 0x000fe2000fffe0ff */
[----:B------:R-:W-:Y:S05]  /*0720*/  BAR.SYNC.DEFER_BLOCKING 0x0 ;  /* 0x0000000000007b1d */ /* 0x000fea0000010000 */
[----:B------:R-:W-:-:S03]  /*0730*/  LEA R3, R0, UR5, 0x3 ;  /* 0x0000000500037c11 */ /* 0x000fc6000f8e18ff */
[----:B0-----:R-:W0:Y:S02]  /*0740*/  LDC.64 R4, c[0x0][0x388] ;  /* 0x0000e200ff047b82 */ /* 0x001e240000000a00 */
[C---:B------:R-:W-:Y:S02]  /*0750*/  IMAD R6, R0.reuse, -0x4, R3 ;  /* 0xfffffffc00067824 */ /* 0x040fe400078e0203 */
[----:B------:R-:W-:Y:S01]  /*0760*/  VIADD R3, R0, UR4 ;  /* 0x0000000400037c36 */ /* 0x000fe20008000000 */
[----:B------:R-:W1:Y:S02]  /*0770*/  LDS.64 R10, [R8+0x800] ;  /* 0x00080000080a7984 */ /* 0x000e640000000a00 */
[CC--:B-1----:R-:W-:Y:S02]  /*0780*/  VIMNMX R12, PT, PT, R10.reuse, R11.reuse, PT ;  /* 0x0000000b0a0c7248 */ /* 0x0c2fe40003fe0100 */
[----:B------:R-:W-:Y:S01]  /*0790*/  VIMNMX R13, PT, PT, R10, R11, !PT ;  /* 0x0000000b0a0d7248 */ /* 0x000fe20007fe0100 */
[----:B------:R-:W-:-:S02]  /*07a0*/  VIADD R11, R3, 0x100 ;  /* 0x00000100030b7836 */ /* 0x000fc40000000000 */
[--C-:B0-----:R-:W-:Y:S02]  /*07b0*/  IMAD.WIDE.U32 R2, R3, 0x4, R4.reuse ;  /* 0x0000000403027825 */ /* 0x101fe400078e0004 */
[----:B------:R-:W-:Y:S02]  /*07c0*/  STS.64 [R8], R12 ;  /* 0x0000000c08007388 */ /* 0x000fe40000000a00 */
[----:B------:R-:W-:Y:S01]  /*07d0*/  IMAD.WIDE.U32 R4, R11, 0x4, R4 ;  /* 0x000000040b047825 */ /* 0x000fe200078e0004 */
[----:B------:R-:W-:Y:S06]  /*07e0*/  BAR.SYNC.DEFER_BLOCKING 0x0 ;  /* 0x0000000000007b1d */ /* 0x000fec0000010000 */
[----:B------:R-:W0:Y:S04]  /*07f0*/  LDS R7, [R6+-0x800] ;  /* 0xfff8000006077984 */ /* 0x000e280000000800 */
[----:B------:R-:W1:Y:S04]  /*0800*/  LDS R9, [R6+-0x400] ;  /* 0xfffc000006097984 */ /* 0x000e680000000800 */
[----:B0-----:R-:W-:Y:S04]  /*0810*/  STG.E desc[UR8][R2.64], R7 ;  /* 0x0000000702007986 */ /* 0x001fe8000c101908 */
[----:B-1----:R-:W-:Y:S01]  /*0820*/  STG.E desc[UR8][R4.64], R9 ;  /* 0x0000000904007986 */ /* 0x002fe2000c101908 */
[----:B------:R-:W-:Y:S05]  /*0830*/  EXIT ;  /* 0x000000000000794d */ /* 0x000fea0003800000 */
.L_x_1:
        /* <DEDUP_REMOVED lines=12> */
.L_x_4:


//--------------------- .text._Z10tsortSmallPiS_  --------------------------
	.section	.text._Z10tsortSmallPiS_,"ax",@progbits
	.align	128
        .global         _Z10tsortSmallPiS_
        .type           _Z10tsortSmallPiS_,@function
        .size           _Z10tsortSmallPiS_,(.L_x_5 - _Z10tsortSmallPiS_)
        .other          _Z10tsortSmallPiS_,@"STO_CUDA_ENTRY STV_DEFAULT"
_Z10tsortSmallPiS_:
.text._Z10tsortSmallPiS_:
[----:B------:R-:W-:Y:S01]  /*0000*/  LDC R1, c[0x0][0x37c] ;  /* 0x0000df00ff017b82 */ /* 0x000fe20000000800 */
[----:B------:R-:W0:Y:S07]  /*0010*/  S2R R7, SR_TID.X ;  /* 0x0000000000077919 */ /* 0x000e2e0000002100 */
[----:B------:R-:W1:Y:S01]  /*0020*/  LDC.64 R4, c[0x0][0x380] ;  /* 0x0000e000ff047b82 */ /* 0x000e620000000a00 */
[----:B------:R-:W2:Y:S01]  /*0030*/  LDCU.64 UR6, c[0x0][0x358] ;  /* 0x00006b00ff0677ac */ /* 0x000ea20008000a00 */
[----:B------:R-:W0:Y:S02]  /*0040*/  S2R R0, SR_CTAID.X ;  /* 0x0000000000007919 */ /* 0x000e240000002500 */
[----:B0-----:R-:W-:-:S04]  /*0050*/  IMAD R0, R0, 0x100, R7 ;  /* 0x0000010000007824 */ /* 0x001fc800078e0207 */
[----:B------:R-:W-:-:S04]  /*0060*/  IMAD.SHL.U32 R0, R0, 0x2, RZ ;  /* 0x0000000200007824 */ /* 0x000fc800078e00ff */
[C---:B------:R-:W-:Y:S02]  /*0070*/  VIADD R9, R0.reuse, 0x1 ;  /* 0x0000000100097836 */ /* 0x040fe40000000000 */
[----:B-1----:R-:W-:-:S04]  /*0080*/  IMAD.WIDE.U32 R2, R0, 0x4, R4 ;  /* 0x0000000400027825 */ /* 0x002fc800078e0004 */
[----:B------:R-:W-:Y:S02]  /*0090*/  IMAD.WIDE.U32 R4, R9, 0x4, R4 ;  /* 0x0000000409047825 */ /* 0x000fe400078e0004 */
[----:B--2---:R0:W2:Y:S04]  /*00a0*/  LDG.E R2, desc[UR6][R2.64] ;  /* 0x0000000602027981 */ /* 0x0040a8000c1e1900 */
[----:B------:R-:W2:Y:S01]  /*00b0*/  LDG.E R5, desc[UR6][R4.64] ;  /* 0x0000000604057981 */ /* 0x000ea2000c1e1900 */
[----:B------:R-:W1:Y:S01]  /*00c0*/  S2UR UR5, SR_CgaCtaId ;  /* 0x00000000000579c3 */ /* 0x000e620000008800 */
[C---:B------:R-:W-:Y:S01]  /*00d0*/  LOP3.LUT R6, R7.reuse, 0x3fe, RZ, 0xc0, !PT ;  /* 0x000003fe07067812 */ /* 0x040fe200078ec0ff */
[----:B------:R-:W-:Y:S01]  /*00e0*/  UMOV UR4, 0x400 ;  /* 0x0000040000047882 */ /* 0x000fe20000000000 */
[----:B------:R-:W-:-:S03]  /*00f0*/  LOP3.LUT R8, R7, 0x3fc, RZ, 0xc0, !PT ;  /* 0x000003fc07087812 */ /* 0x000fc600078ec0ff */
[--C-:B------:R-:W-:Y:S02]  /*0100*/  IMAD.IADD R6, R6, 0x1, R7.reuse ;  /* 0x0000000106067824 */ /* 0x100fe400078e0207 */
[----:B------:R-:W-:Y:S02]  /*0110*/  IMAD.IADD R8, R8, 0x1, R7 ;  /* 0x0000000108087824 */ /* 0x000fe400078e0207 */
[----:B------:R-:W-:-:S05]  /*0120*/  IMAD.SHL.U32 R9, R6, 0x4, RZ ;  /* 0x0000000406097824 */ /* 0x000fca00078e00ff */
[----:B0-----:R-:W-:Y:S01]  /*0130*/  LOP3.LUT R3, R9, 0xc, RZ, 0x3c, !PT ;  /* 0x0000000c09037812 */ /* 0x001fe200078e3cff */
[----:B-1----:R-:W-:-:S06]  /*0140*/  ULEA UR4, UR5, UR4, 0x18 ;  /* 0x0000000405047291 */ /* 0x002fcc000f8ec0ff */
[----:B------:R-:W-:Y:S02]  /*0150*/  LEA R6, R7, UR4, 0x3 ;  /* 0x0000000407067c11 */ /* 0x000fe4000f8e18ff */
[CC--:B--2---:R-:W-:Y:S02]  /*0160*/  VIMNMX R10, PT, PT, R2.reuse, R5.reuse, PT ;  /* 0x00000005020a7248 */ /* 0x0c4fe40003fe0100 */
[----:B------:R-:W-:-:S05]  /*0170*/  VIMNMX R11, PT, PT, R2, R5, !PT ;  /* 0x00000005020b7248 */ /* 0x000fca0007fe0100 */
[----:B------:R0:W-:Y:S01]  /*0180*/  STS.64 [R6], R10 ;  /* 0x0000000a06007388 */ /* 0x0001e20000000a00 */
[----:B------:R-:W-:Y:S01]  /*0190*/  BAR.SYNC.DEFER_BLOCKING 0x0 ;  /* 0x0000000000007b1d */ /* 0x000fe20000010000 */
[----:B0-----:R-:W-:Y:S01]  /*01a0*/  IMAD.SHL.U32 R11, R8, 0x4, RZ ;  /* 0x00000004080b7824 */ /* 0x001fe200078e00ff */
[----:B------:R-:W-:-:S04]  /*01b0*/  LOP3.LUT R8, R9, 0x8, RZ, 0x3c, !PT ;  /* 0x0000000809087812 */ /* 0x000fc800078e3cff */
[----:B------:R-:W-:Y:S04]  /*01c0*/  LDS R2, [R9+UR4] ;  /* 0x0000000409027984 */ /* 0x000fe80008000800 */
[----:B------:R-:W0:Y:S02]  /*01d0*/  LDS R5, [R3+UR4] ;  /* 0x0000000403057984 */ /* 0x000e240008000800 */
[----:B0-----:R-:W-:-:S05]  /*01e0*/  VIMNMX R4, PT, PT, R2, R5, PT ;  /* 0x0000000502047248 */ /* 0x001fca0003fe0100 */
[----:B------:R0:W-:Y:S04]  /*01f0*/  STS [R9+UR4+0x800], R4 ;  /* 0x0008000409007988 */ /* 0x0001e80008000804 */
[----:B------:R-:W1:Y:S01]  /*0200*/  LDS R5, [R3+UR4] ;  /* 0x0000000403057984 */ /* 0x000e620008000800 */
[----:B0-----:R-:W-:Y:S02]  /*0210*/  LOP3.LUT R4, R11, 0x1c, RZ, 0x3c, !PT ;  /* 0x0000001c0b047812 */ /* 0x001fe400078e3cff */
[----:B-1----:R-:W-:-:S05]  /*0220*/  VIMNMX R2, PT, PT, R2, R5, !PT ;  /* 0x0000000502027248 */ /* 0x002fca0007fe0100 */
[----:B------:R-:W-:Y:S01]  /*0230*/  STS [R3+UR4+0x800], R2 ;  /* 0x0008000203007988 */ /* 0x000fe20008000804 */
[----:B------:R-:W-:Y:S06]  /*0240*/  BAR.SYNC.DEFER_BLOCKING 0x0 ;  /* 0x0000000000007b1d */ /* 0x000fec0000010000 */
[----:B------:R-:W0:Y:S02]  /*0250*/  LDS.64 R12, [R6+0x800] ;  /* 0x00080000060c7984 */ /* 0x000e240000000a00 */
[CC--:B0-----:R-:W-:Y:S02]  /*0260*/  VIMNMX R14, PT, PT, R12.reuse, R13.reuse, PT ;  /* 0x0000000d0c0e7248 */ /* 0x0c1fe40003fe0100 */
[----:B------:R-:W-:-:S05]  /*0270*/  VIMNMX R15, PT, PT, R12, R13, !PT ;  /* 0x0000000d0c0f7248 */ /* 0x000fca0007fe0100 */
[----:B------:R-:W-:Y:S01]  /*0280*/  STS.64 [R6], R14 ;  /* 0x0000000e06007388 */ /* 0x000fe20000000a00 */
[----:B------:R-:W-:Y:S06]  /*0290*/  BAR.SYNC.DEFER_BLOCKING 0x0 ;  /* 0x0000000000007b1d */ /* 0x000fec0000010000 */
        /* <DEDUP_REMOVED lines=9> */
[----:B------:R-:W-:Y:S04]  /*0330*/  LDS R2, [R9+UR4+0x800] ;  /* 0x0008000409027984 */ /* 0x000fe80008000800 */
[----:B------:R-:W0:Y:S02]  /*0340*/  LDS R5, [R8+UR4+0x800] ;  /* 0x0008000408057984 */ /* 0x000e240008000800 */
[----:B0-----:R-:W-:-:S05]  /*0350*/  VIMNMX R12, PT, PT, R2, R5, PT ;  /* 0x00000005020c7248 */ /* 0x001fca0003fe0100 */
[----:B------:R-:W-:Y:S04]  /*0360*/  STS [R9+UR4], R12 ;  /* 0x0000000c09007988 */ /* 0x000fe80008000804 */
[----:B------:R-:W0:Y:S02]  /*0370*/  LDS R5, [R8+UR4+0x800] ;  /* 0x0008000408057984 */ /* 0x000e240008000800 */
[----:B0-----:R-:W-:Y:S02]  /*0380*/  VIMNMX R5, PT, PT, R2, R5, !PT ;  /* 0x0000000502057248 */ /* 0x001fe40007fe0100 */
[----:B------:R-:W-:-:S03]  /*0390*/  LOP3.LUT R2, R7, 0x3f8, RZ, 0xc0, !PT ;  /* 0x000003f807027812 */ /* 0x000fc600078ec0ff */
[----:B------:R-:W-:Y:S02]  /*03a0*/  STS [R8+UR4], R5 ;  /* 0x0000000508007988 */ /* 0x000fe40008000804 */
[----:B------:R-:W-:Y:S01]  /*03b0*/  IMAD.IADD R2, R2, 0x1, R7 ;  /* 0x0000000102027824 */ /* 0x000fe200078e0207 */
[----:B------:R-:W-:Y:S03]  /*03c0*/  BAR.SYNC.DEFER_BLOCKING 0x0 ;  /* 0x0000000000007b1d */ /* 0x000fe60000010000 */
[----:B------:R-:W-:-:S05]  /*03d0*/  IMAD.SHL.U32 R13, R2, 0x4, RZ ;  /* 0x00000004020d7824 */ /* 0x000fca00078e00ff */
[----:B------:R-:W-:Y:S01]  /*03e0*/  LOP3.LUT R12, R13, 0x3c, RZ, 0x3c, !PT ;  /* 0x0000003c0d0c7812 */ /* 0x000fe200078e3cff */
[----:B------:R-:W0:Y:S02]  /*03f0*/  LDS.64 R14, [R6] ;  /* 0x00000000060e7984 */ /* 0x000e240000000a00 */
[CC--:B0-----:R-:W-:Y:S02]  /*0400*/  VIMNMX R2, PT, PT, R14.reuse, R15.reuse, PT ;  /* 0x0000000f0e027248 */ /* 0x0c1fe40003fe0100 */
[----:B------:R-:W-:-:S05]  /*0410*/  VIMNMX R3, PT, PT, R14, R15, !PT ;  /* 0x0000000f0e037248 */ /* 0x000fca0007fe0100 */
[----:B------:R-:W-:Y:S01]  /*0420*/  STS.64 [R6+0x800], R2 ;  /* 0x0008000206007388 */ /* 0x000fe20000000a00 */
[----:B------:R-:W-:Y:S06]  /*0430*/  BAR.SYNC.DEFER_BLOCKING 0x0 ;  /* 0x0000000000007b1d */ /* 0x000fec0000010000 */
        /* <DEDUP_REMOVED lines=14> */
[----:B------:R-:W-:Y:S01]  /*0520*/  STS [R10+UR4+0x800], R3 ;  /* 0x000800030a007988 */ /* 0x000fe20008000804 */
[----:B------:R-:W-:Y:S06]  /*0530*/  BAR.SYNC.DEFER_BLOCKING 0x0 ;  /* 0x0000000000007b1d */ /* 0x000fec0000010000 */
[----:B------:R-:W-:Y:S04]  /*0540*/  LDS R2, [R9+UR4+0x800] ;  /* 0x0008000409027984 */ /* 0x000fe80008000800 */
[----:B------:R-:W0:Y:S02]  /*0550*/  LDS R5, [R8+UR4+0x800] ;  /* 0x0008000408057984 */ /* 0x000e240008000800 */
[----:B0-----:R-:W-:-:S05]  /*0560*/  VIMNMX R12, PT, PT, R2, R5, PT ;  /* 0x00000005020c7248 */ /* 0x001fca0003fe0100 */
[----:B------:R0:W-:Y:S04]  /*0570*/  STS [R9+UR4], R12 ;  /* 0x0000000c09007988 */ /* 0x0001e80008000804 */
[----:B------:R-:W1:Y:S01]  /*0580*/  LDS R5, [R8+UR4+0x800] ;  /* 0x0008000408057984 */ /* 0x000e620008000800 */
[----:B0-----:R-:W-:Y:S02]  /*0590*/  LOP3.LUT R12, R13, 0x20, RZ, 0x3c, !PT ;  /* 0x000000200d0c7812 */ /* 0x001fe400078e3cff */
[----:B-1----:R-:W-:Y:S02]  /*05a0*/  VIMNMX R5, PT, PT, R2, R5, !PT ;  /* 0x0000000502057248 */ /* 0x002fe40007fe0100 */
        /* <DEDUP_REMOVED lines=36> */
[----:B------:R-:W-:Y:S01]  /*07f0*/  STS [R10+UR4], R5 ;  /* 0x000000050a007988 */ /* 0x000fe20008000804 */
        /* <DEDUP_REMOVED lines=12> */
[----:B------:R-:W-:-:S02]  /*08c0*/  VIMNMX R5, PT, PT, R2, R3, !PT ;  /* 0x0000000302057248 */ /* 0x000fc40007fe0100 */
[----:B------:R-:W-:-:S03]  /*08d0*/  LOP3.LUT R3, R15, 0xfc, RZ, 0x3c, !PT ;  /* 0x000000fc0f037812 */ /* 0x000fc600078e3cff */
[----:B------:R-:W-:Y:S01]  /*08e0*/  STS.64 [R6], R4 ;  /* 0x0000000406007388 */ /* 0x000fe20000000a00 */
        /* <DEDUP_REMOVED lines=36> */
[----:B------:R-:W-:-:S03]  /*0b30*/  IMAD.SHL.U32 R17, R4, 0x4, RZ ;  /* 0x0000000404117824 */ /* 0x000fc600078e00ff */
        /* <DEDUP_REMOVED lines=44> */
[----:B------:R-:W-:Y:S01]  /*0e00*/  IMAD.IADD R4, R4, 0x1, R7 ;  /* 0x0000000104047824 */ /* 0x000fe200078e0207 */
        /* <DEDUP_REMOVED lines=10> */
[----:B------:R0:W-:Y:S01]  /*0eb0*/  STS [R10+UR4+0x800], R19 ;  /* 0x000800130a007988 */ /* 0x0001e20008000804 */
[----:B------:R-:W-:Y:S01]  /*0ec0*/  BAR.SYNC.DEFER_BLOCKING 0x0 ;  /* 0x0000000000007b1d */ /* 0x000fe20000010000 */
[----:B0-----:R-:W-:-:S05]  /*0ed0*/  IMAD.SHL.U32 R19, R4, 0x4, RZ ;  /* 0x0000000404137824 */ /* 0x001fca00078e00ff */
        /* <DEDUP_REMOVED lines=8> */
[----:B------:R-:W0:Y:S02]  /*0f60*/  LDS.64 R2, [R6] ;  /* 0x0000000006027984 */ /* 0x000e240000000a00 */
[CC--:B0-----:R-:W-:Y:S02]  /*0f70*/  VIMNMX R4, PT, PT, R2.reuse, R3.reuse, PT ;  /* 0x0000000302047248 */ /* 0x0c1fe40003fe0100 */
[----:B------:R-:W-:-:S02]  /*0f80*/  VIMNMX R5, PT, PT, R2, R3, !PT ;  /* 0x0000000302057248 */ /* 0x000fc40007fe0100 */
[----:B------:R-:W-:-:S03]  /*0f90*/  LOP3.LUT R3, R19, 0x3fc, RZ, 0x3c, !PT ;  /* 0x000003fc13037812 */ /* 0x000fc600078e3cff */
        /* <DEDUP_REMOVED lines=49> */
[----:B0-----:R-:W-:Y:S01]  /*12b0*/  IMAD.SHL.U32 R22, R4, 0x4, RZ ;  /* 0x0000000404167824 */ /* 0x001fe200078e00ff */
        /* <DEDUP_REMOVED lines=77> */
[----:B------:R0:W-:Y:S04]  /*1790*/  STS [R9+UR4+0x800], R4 ;  /* 0x0008000409007988 */ /* 0x0001e80008000804 */
[----:B------:R-:W1:Y:S01]  /*17a0*/  LDS R3, [R8+UR4] ;  /* 0x0000000408037984 */ /* 0x000e620008000800 */
[----:B0-----:R-:W0:Y:S01]  /*17b0*/  LDC.64 R4, c[0x0][0x388] ;  /* 0x0000e200ff047b82 */ /* 0x001e220000000a00 */
[----:B-1----:R-:W-:-:S05]  /*17c0*/  VIMNMX R3, PT, PT, R2, R3, !PT ;  /* 0x0000000302037248 */ /* 0x002fca0007fe0100 */
[----:B------:R1:W-:Y:S02]  /*17d0*/  STS [R8+UR4+0x800], R3 ;  /* 0x0008000308007988 */ /* 0x0003e40008000804 */
[----:B------:R-:W-:Y:S01]  /*17e0*/  BAR.SYNC.DEFER_BLOCKING 0x0 ;  /* 0x0000000000007b1d */ /* 0x000fe20000010000 */
[----:B-1----:R-:W-:-:S05]  /*17f0*/  IMAD.IADD R3, R0, 0x1, -R7 ;  /* 0x0000000100037824 */ /* 0x002fca00078e0a07 */
[----:B------:R-:W1:Y:S02]  /*1800*/  LDS.64 R12, [R6+0x800] ;  /* 0x00080000060c7984 */ /* 0x000e640000000a00 */
[CC--:B-1----:R-:W-:Y:S02]  /*1810*/  VIMNMX R10, PT, PT, R12.reuse, R13.reuse, PT ;  /* 0x0000000d0c0a7248 */ /* 0x0c2fe40003fe0100 */
[----:B------:R-:W-:Y:S01]  /*1820*/  VIMNMX R11, PT, PT, R12, R13, !PT ;  /* 0x0000000d0c0b7248 */ /* 0x000fe20007fe0100 */
[----:B------:R-:W-:Y:S02]  /*1830*/  IMAD R12, R7, -0x4, R6 ;  /* 0xfffffffc070c7824 */ /* 0x000fe400078e0206 */
[C---:B------:R-:W-:Y:S02]  /*1840*/  VIADD R7, R3.reuse, 0x100 ;  /* 0x0000010003077836 */ /* 0x040fe40000000000 */
[----:B------:R-:W-:Y:S01]  /*1850*/  STS.64 [R6], R10 ;  /* 0x0000000a06007388 */ /* 0x000fe20000000a00 */
[--C-:B0-----:R-:W-:Y:S01]  /*1860*/  IMAD.WIDE.U32 R2, R3, 0x4, R4.reuse ;  /* 0x0000000403027825 */ /* 0x101fe200078e0004 */
[----:B------:R-:W-:Y:S03]  /*1870*/  BAR.SYNC.DEFER_BLOCKING 0x0 ;  /* 0x0000000000007b1d */ /* 0x000fe60000010000 */
[----:B------:R-:W-:-:S03]  /*1880*/  IMAD.WIDE.U32 R4, R7, 0x4, R4 ;  /* 0x0000000407047825 */ /* 0x000fc600078e0004 */
[----:B------:R-:W0:Y:S04]  /*1890*/  LDS R9, [R12] ;  /* 0x000000000c097984 */ /* 0x000e280000000800 */
[----:B------:R-:W1:Y:S04]  /*18a0*/  LDS R13, [R12+0x400] ;  /* 0x000400000c0d7984 */ /* 0x000e680000000800 */
[----:B0-----:R-:W-:Y:S04]  /*18b0*/  STG.E desc[UR6][R2.64], R9 ;  /* 0x0000000902007986 */ /* 0x001fe8000c101906 */
[----:B-1----:R-:W-:Y:S01]  /*18c0*/  STG.E desc[UR6][R4.64], R13 ;  /* 0x0000000d04007986 */ /* 0x002fe2000c101906 */
[----:B------:R-:W-:Y:S05]  /*18d0*/  EXIT ;  /* 0x000000000000794d */ /* 0x000fea0003800000 */
.L_x_2:
        /* <DEDUP_REMOVED lines=10> */
.L_x_5:


//--------------------- .nv.shared._Z5cSwapPiS_j  --------------------------
	.section	.nv.shared._Z5cSwapPiS_j,"aw",@nobits
	.sectionflags	@""
	.align	16
	.zero		1024


//--------------------- .nv.shared.reserved.0     --------------------------
	.section	.nv.shared.reserved.0,"aw",@nobits
	.weak		__nv_reservedSMEM_offset_0_alias
	.size		__nv_reservedSMEM_offset_0_alias, 0, 64
	.other		__nv_reservedSMEM_offset_0_alias,@"STO_CUDA_RESERVED_SHARED STV_DEFAULT"
__nv_reservedSMEM_offset_0_alias:
	.zero		0
	.zero		64


//--------------------- .nv.shared._Z11tmergeSmallPiS_ --------------------------
	.section	.nv.shared._Z11tmergeSmallPiS_,"aw",@nobits
	.sectionflags	@""
	.align	16
	.zero		1024


//--------------------- .nv.shared._Z10tsortSmallPiS_ --------------------------
	.section	.nv.shared._Z10tsortSmallPiS_,"aw",@nobits
	.sectionflags	@""
	.align	16
	.zero		1024


//--------------------- .nv.constant0._Z5cSwapPiS_j --------------------------
	.section	.nv.constant0._Z5cSwapPiS_j,"a",@progbits
	.sectionflags	@""
	.align	4
.nv.constant0._Z5cSwapPiS_j:
	.zero		916


//--------------------- .nv.constant0._Z11tmergeSmallPiS_ --------------------------
	.section	.nv.constant0._Z11tmergeSmallPiS_,"a",@progbits
	.sectionflags	@""
	.align	4
.nv.constant0._Z11tmergeSmallPiS_:
	.zero		912


//--------------------- .nv.constant0._Z10tsortSmallPiS_ --------------------------
	.section	.nv.constant0._Z10tsortSmallPiS_,"a",@progbits
	.sectionflags	@""
	.align	4
.nv.constant0._Z10tsortSmallPiS_:
	.zero		912


//--------------------- SYMBOLS --------------------------

	.type		.nv.reservedSmem.offset0,@object
	.size		.nv.reservedSmem.offset0,0x4
	.type		.nv.reservedSmem.cap,@object
	.size		.nv.reservedSmem.cap,0x4
